//
// Generated by NVIDIA NVVM Compiler
//
// Compiler Build ID: CL-36424714
// Cuda compilation tools, release 13.0, V13.0.88
// Based on NVVM 20.0.0
//

.version 9.0
.target sm_100
.address_size 64

	// .globl	_Z9addKernelPdS_ii

.visible .entry _Z9addKernelPdS_ii(
	.param .u64 .ptr .align 1 _Z9addKernelPdS_ii_param_0,
	.param .u64 .ptr .align 1 _Z9addKernelPdS_ii_param_1,
	.param .u32 _Z9addKernelPdS_ii_param_2,
	.param .u32 _Z9addKernelPdS_ii_param_3
)
{
	.reg .pred 	%p<11>;
	.reg .b32 	%r<38>;
	.reg .b64 	%rd<16>;
	.reg .b64 	%fd<83>;

	ld.param.u64 	%rd3, [_Z9addKernelPdS_ii_param_0];
	ld.param.u64 	%rd4, [_Z9addKernelPdS_ii_param_1];
	ld.param.u32 	%r24, [_Z9addKernelPdS_ii_param_2];
	ld.param.u32 	%r23, [_Z9addKernelPdS_ii_param_3];
	cvta.to.global.u64 	%rd1, %rd4;
	mov.u32 	%r25, %ctaid.x;
	mov.u32 	%r26, %ntid.x;
	mov.u32 	%r27, %tid.x;
	mad.lo.s32 	%r1, %r25, %r26, %r27;
	setp.ge.s32 	%p1, %r1, %r24;
	@%p1 bra 	$L__BB0_15;
	setp.lt.s32 	%p2, %r23, 1;
	mov.f64 	%fd82, 0d0000000000000000;
	@%p2 bra 	$L__BB0_14;
	mul.lo.s32 	%r2, %r23, %r1;
	and.b32  	%r3, %r23, 15;
	setp.lt.u32 	%p3, %r23, 16;
	mov.f64 	%fd82, 0d0000000000000000;
	mov.b32 	%r34, 0;
	@%p3 bra 	$L__BB0_5;
	and.b32  	%r34, %r23, 2147483632;
	neg.s32 	%r32, %r34;
	add.s64 	%rd2, %rd1, 64;
	mov.f64 	%fd82, 0d0000000000000000;
	mov.u32 	%r31, %r2;
$L__BB0_4:
	.pragma "nounroll";
	mul.wide.s32 	%rd5, %r31, 8;
	add.s64 	%rd6, %rd2, %rd5;
	ld.global.f64 	%fd18, [%rd6+-64];
	add.f64 	%fd19, %fd82, %fd18;
	ld.global.f64 	%fd20, [%rd6+-56];
	add.f64 	%fd21, %fd19, %fd20;
	ld.global.f64 	%fd22, [%rd6+-48];
	add.f64 	%fd23, %fd21, %fd22;
	ld.global.f64 	%fd24, [%rd6+-40];
	add.f64 	%fd25, %fd23, %fd24;
	ld.global.f64 	%fd26, [%rd6+-32];
	add.f64 	%fd27, %fd25, %fd26;
	ld.global.f64 	%fd28, [%rd6+-24];
	add.f64 	%fd29, %fd27, %fd28;
	ld.global.f64 	%fd30, [%rd6+-16];
	add.f64 	%fd31, %fd29, %fd30;
	ld.global.f64 	%fd32, [%rd6+-8];
	add.f64 	%fd33, %fd31, %fd32;
	ld.global.f64 	%fd34, [%rd6];
	add.f64 	%fd35, %fd33, %fd34;
	ld.global.f64 	%fd36, [%rd6+8];
	add.f64 	%fd37, %fd35, %fd36;
	ld.global.f64 	%fd38, [%rd6+16];
	add.f64 	%fd39, %fd37, %fd38;
	ld.global.f64 	%fd40, [%rd6+24];
	add.f64 	%fd41, %fd39, %fd40;
	ld.global.f64 	%fd42, [%rd6+32];
	add.f64 	%fd43, %fd41, %fd42;
	ld.global.f64 	%fd44, [%rd6+40];
	add.f64 	%fd45, %fd43, %fd44;
	ld.global.f64 	%fd46, [%rd6+48];
	add.f64 	%fd47, %fd45, %fd46;
	ld.global.f64 	%fd48, [%rd6+56];
	add.f64 	%fd82, %fd47, %fd48;
	add.s32 	%r32, %r32, 16;
	add.s32 	%r31, %r31, 16;
	setp.ne.s32 	%p4, %r32, 0;
	@%p4 bra 	$L__BB0_4;
$L__BB0_5:
	setp.eq.s32 	%p5, %r3, 0;
	@%p5 bra 	$L__BB0_14;
	and.b32  	%r11, %r23, 7;
	setp.lt.u32 	%p6, %r3, 8;
	@%p6 bra 	$L__BB0_8;
	add.s32 	%r29, %r34, %r2;
	mul.wide.s32 	%rd7, %r29, 8;
	add.s64 	%rd8, %rd1, %rd7;
	ld.global.f64 	%fd50, [%rd8];
	add.f64 	%fd51, %fd82, %fd50;
	ld.global.f64 	%fd52, [%rd8+8];
	add.f64 	%fd53, %fd51, %fd52;
	ld.global.f64 	%fd54, [%rd8+16];
	add.f64 	%fd55, %fd53, %fd54;
	ld.global.f64 	%fd56, [%rd8+24];
	add.f64 	%fd57, %fd55, %fd56;
	ld.global.f64 	%fd58, [%rd8+32];
	add.f64 	%fd59, %fd57, %fd58;
	ld.global.f64 	%fd60, [%rd8+40];
	add.f64 	%fd61, %fd59, %fd60;
	ld.global.f64 	%fd62, [%rd8+48];
	add.f64 	%fd63, %fd61, %fd62;
	ld.global.f64 	%fd64, [%rd8+56];
	add.f64 	%fd82, %fd63, %fd64;
	add.s32 	%r34, %r34, 8;
$L__BB0_8:
	setp.eq.s32 	%p7, %r11, 0;
	@%p7 bra 	$L__BB0_14;
	and.b32  	%r14, %r23, 3;
	setp.lt.u32 	%p8, %r11, 4;
	@%p8 bra 	$L__BB0_11;
	add.s32 	%r30, %r34, %r2;
	mul.wide.s32 	%rd9, %r30, 8;
	add.s64 	%rd10, %rd1, %rd9;
	ld.global.f64 	%fd66, [%rd10];
	add.f64 	%fd67, %fd82, %fd66;
	ld.global.f64 	%fd68, [%rd10+8];
	add.f64 	%fd69, %fd67, %fd68;
	ld.global.f64 	%fd70, [%rd10+16];
	add.f64 	%fd71, %fd69, %fd70;
	ld.global.f64 	%fd72, [%rd10+24];
	add.f64 	%fd82, %fd71, %fd72;
	add.s32 	%r34, %r34, 4;
$L__BB0_11:
	setp.eq.s32 	%p9, %r14, 0;
	@%p9 bra 	$L__BB0_14;
	add.s32 	%r37, %r34, %r2;
	neg.s32 	%r36, %r14;
$L__BB0_13:
	.pragma "nounroll";
	mul.wide.s32 	%rd11, %r37, 8;
	add.s64 	%rd12, %rd1, %rd11;
	ld.global.f64 	%fd73, [%rd12];
	add.f64 	%fd82, %fd82, %fd73;
	add.s32 	%r37, %r37, 1;
	add.s32 	%r36, %r36, 1;
	setp.ne.s32 	%p10, %r36, 0;
	@%p10 bra 	$L__BB0_13;
$L__BB0_14:
	cvta.to.global.u64 	%rd13, %rd3;
	mul.wide.s32 	%rd14, %r1, 8;
	add.s64 	%rd15, %rd13, %rd14;
	st.global.f64 	[%rd15], %fd82;
$L__BB0_15:
	ret;

}
	// .globl	_Z9mulKernelPdS_ii
.visible .entry _Z9mulKernelPdS_ii(
	.param .u64 .ptr .align 1 _Z9mulKernelPdS_ii_param_0,
	.param .u64 .ptr .align 1 _Z9mulKernelPdS_ii_param_1,
	.param .u32 _Z9mulKernelPdS_ii_param_2,
	.param .u32 _Z9mulKernelPdS_ii_param_3
)
{
	.reg .pred 	%p<2>;
	.reg .b32 	%r<9>;
	.reg .b64 	%rd<9>;
	.reg .b64 	%fd<4>;

	ld.param.u64 	%rd1, [_Z9mulKernelPdS_ii_param_0];
	ld.param.u64 	%rd2, [_Z9mulKernelPdS_ii_param_1];
	ld.param.u32 	%r3, [_Z9mulKernelPdS_ii_param_2];
	ld.param.u32 	%r2, [_Z9mulKernelPdS_ii_param_3];
	mov.u32 	%r4, %ctaid.x;
	mov.u32 	%r5, %ntid.x;
	mov.u32 	%r6, %tid.x;
	mad.lo.s32 	%r1, %r4, %r5, %r6;
	mul.lo.s32 	%r7, %r2, %r3;
	setp.ge.s32 	%p1, %r1, %r7;
	@%p1 bra 	$L__BB1_2;
	cvta.to.global.u64 	%rd3, %rd2;
	cvta.to.global.u64 	%rd4, %rd1;
	mul.wide.s32 	%rd5, %r1, 8;
	add.s64 	%rd6, %rd3, %rd5;
	ld.global.f64 	%fd1, [%rd6];
	div.s32 	%r8, %r1, %r2;
	mul.wide.s32 	%rd7, %r8, 8;
	add.s64 	%rd8, %rd4, %rd7;
	ld.global.f64 	%fd2, [%rd8];
	mul.f64 	%fd3, %fd1, %fd2;
	st.global.f64 	[%rd6], %fd3;
$L__BB1_2:
	ret;

}


// ===== COMPILED SASS (sm_100) =====

	.target	sm_100

	.elftype	@"ET_EXEC"


//--------------------- .note.nv.tkinfo           --------------------------
	.section	.note.nv.tkinfo,"",@"SHT_NOTE"
	.sectionflags	@"SHF_NOTE_NV_TKINFO"
	.tkinfo
        /*0018*/ 	.word	0x00000002
        /*0030*/ 	.string	""
        /*0030*/ 	.string	"ptxas"
        /*0030*/ 	.string	"Cuda compilation tools, release 13.0, V13.0.88"
        /*0030*/ 	.string	"Build cuda_13.0.r13.0/compiler.36424714_0"
        /*0030*/ 	.string	"-arch sm_100 -m 64 "



//--------------------- .note.nv.cuinfo           --------------------------
	.section	.note.nv.cuinfo,"",@"SHT_NOTE"
	.sectionflags	@"SHF_NOTE_NV_CUINFO"
        /*0018*/ 	.short	0x0002
        /*001a*/ 	.short	0x0064
        /*001c*/ 	.short	0x0082
	.zero		2


//--------------------- .nv.info                  --------------------------
	.section	.nv.info,"",@"SHT_CUDA_INFO"
	.align	4


	//----- nvinfo : EIATTR_REGCOUNT
	.align		4
        /*0000*/ 	.byte	0x04, 0x2f
        /*0002*/ 	.short	(.L_1 - .L_0)
	.align		4
.L_0:
        /*0004*/ 	.word	index@(_Z9addKernelPdS_ii)
        /*0008*/ 	.word	0x0000001e


	//----- nvinfo : EIATTR_FRAME_SIZE
	.align		4
.L_1:
        /*000c*/ 	.byte	0x04, 0x11
        /*000e*/ 	.short	(.L_3 - .L_2)
	.align		4
.L_2:
        /*0010*/ 	.word	index@(_Z9addKernelPdS_ii)
        /*0014*/ 	.word	0x00000000


	//----- nvinfo : EIATTR_REGCOUNT
	.align		4
.L_3:
        /*0018*/ 	.byte	0x04, 0x2f
        /*001a*/ 	.short	(.L_5 - .L_4)
	.align		4
.L_4:
        /*001c*/ 	.word	index@(_Z9mulKernelPdS_ii)
        /*0020*/ 	.word	0x0000000c


	//----- nvinfo : EIATTR_FRAME_SIZE
	.align		4
.L_5:
        /*0024*/ 	.byte	0x04, 0x11
        /*0026*/ 	.short	(.L_7 - .L_6)
	.align		4
.L_6:
        /*0028*/ 	.word	index@(_Z9mulKernelPdS_ii)
        /*002c*/ 	.word	0x00000000


	//----- nvinfo : EIATTR_MIN_STACK_SIZE
	.align		4
.L_7:
        /*0030*/ 	.byte	0x04, 0x12
        /*0032*/ 	.short	(.L_9 - .L_8)
	.align		4
.L_8:
        /*0034*/ 	.word	index@(_Z9mulKernelPdS_ii)
        /*0038*/ 	.word	0x00000000


	//----- nvinfo : EIATTR_MIN_STACK_SIZE
	.align		4
.L_9:
        /*003c*/ 	.byte	0x04, 0x12
        /*003e*/ 	.short	(.L_11 - .L_10)
	.align		4
.L_10:
        /*0040*/ 	.word	index@(_Z9addKernelPdS_ii)
        /*0044*/ 	.word	0x00000000
.L_11:


//--------------------- .nv.compat                --------------------------
	.section	.nv.compat,"",@"SHT_CUDA_COMPAT_INFO"
	.align	4
        /*0000*/ 	.byte	0x02, 0x09, 0x00, 0x00, 0x02, 0x02, 0x01, 0x00, 0x02, 0x05, 0x05, 0x00, 0x03, 0x07, 0x01, 0x01
        /*0010*/ 	.byte	0x02, 0x03, 0x00, 0x00, 0x02, 0x06, 0x01, 0x00, 0x04, 0x0b, 0x08, 0x00, 0x01, 0x00, 0x00, 0x00
        /*0020*/ 	.byte	0x00, 0x00, 0x00, 0x00


//--------------------- .nv.info._Z9mulKernelPdS_ii --------------------------
	.section	.nv.info._Z9mulKernelPdS_ii,"",@"SHT_CUDA_INFO"
	.sectionflags	@""
	.align	4


	//----- nvinfo : EIATTR_CUDA_API_VERSION
	.align		4
        /*0000*/ 	.byte	0x04, 0x37
        /*0002*/ 	.short	(.L_13 - .L_12)
.L_12:
        /*0004*/ 	.word	0x00000082


	//----- nvinfo : EIATTR_KPARAM_INFO
	.align		4
.L_13:
        /*0008*/ 	.byte	0x04, 0x17
        /*000a*/ 	.short	(.L_15 - .L_14)
.L_14:
        /*000c*/ 	.word	0x00000000
        /*0010*/ 	.short	0x0003
        /*0012*/ 	.short	0x0014
        /*0014*/ 	.byte	0x00, 0xf0, 0x11, 0x00


	//----- nvinfo : EIATTR_KPARAM_INFO
	.align		4
.L_15:
        /*0018*/ 	.byte	0x04, 0x17
        /*001a*/ 	.short	(.L_17 - .L_16)
.L_16:
        /*001c*/ 	.word	0x00000000
        /*0020*/ 	.short	0x0002
        /*0022*/ 	.short	0x0010
        /*0024*/ 	.byte	0x00, 0xf0, 0x11, 0x00


	//----- nvinfo : EIATTR_KPARAM_INFO
	.align		4
.L_17:
        /*0028*/ 	.byte	0x04, 0x17
        /*002a*/ 	.short	(.L_19 - .L_18)
.L_18:
        /*002c*/ 	.word	0x00000000
        /*0030*/ 	.short	0x0001
        /*0032*/ 	.short	0x0008
        /*0034*/ 	.byte	0x00, 0xf5, 0x21, 0x00


	//----- nvinfo : EIATTR_KPARAM_INFO
	.align		4
.L_19:
        /*0038*/ 	.byte	0x04, 0x17
        /*003a*/ 	.short	(.L_21 - .L_20)
.L_20:
        /*003c*/ 	.word	0x00000000
        /*0040*/ 	.short	0x0000
        /*0042*/ 	.short	0x0000
        /*0044*/ 	.byte	0x00, 0xf5, 0x21, 0x00


	//----- nvinfo : EIATTR_SPARSE_MMA_MASK
	.align		4
.L_21:
        /*0048*/ 	.byte	0x03, 0x50
        /*004a*/ 	.short	0x0000


	//----- nvinfo : EIATTR_MAXREG_COUNT
	.align		4
        /*004c*/ 	.byte	0x03, 0x1b
        /*004e*/ 	.short	0x00ff


	//----- nvinfo : EIATTR_MERCURY_ISA_VERSION
	.align		4
        /*0050*/ 	.byte	0x03, 0x5f
        /*0052*/ 	.short	0x0101


	//----- nvinfo : EIATTR_VRC_CTA_INIT_COUNT
	.align		4
        /*0054*/ 	.byte	0x02, 0x4a
	.zero		1
	.zero		1


	//----- nvinfo : EIATTR_EXIT_INSTR_OFFSETS
	.align		4
        /*0058*/ 	.byte	0x04, 0x1c
        /*005a*/ 	.short	(.L_23 - .L_22)


	//   ....[0]....
.L_22:
        /*005c*/ 	.word	0x00000080


	//   ....[1]....
        /*0060*/ 	.word	0x00000290


	//----- nvinfo : EIATTR_CBANK_PARAM_SIZE
	.align		4
.L_23:
        /*0064*/ 	.byte	0x03, 0x19
        /*0066*/ 	.short	0x0018


	//----- nvinfo : EIATTR_PARAM_CBANK
	.align		4
        /*0068*/ 	.byte	0x04, 0x0a
        /*006a*/ 	.short	(.L_25 - .L_24)
	.align		4
.L_24:
        /*006c*/ 	.word	index@(.nv.constant0._Z9mulKernelPdS_ii)
        /*0070*/ 	.short	0x0380
        /*0072*/ 	.short	0x0018


	//----- nvinfo : EIATTR_SW_WAR
	.align		4
.L_25:
        /*0074*/ 	.byte	0x04, 0x36
        /*0076*/ 	.short	(.L_27 - .L_26)
.L_26:
        /*0078*/ 	.word	0x00000008
.L_27:


//--------------------- .nv.info._Z9addKernelPdS_ii --------------------------
	.section	.nv.info._Z9addKernelPdS_ii,"",@"SHT_CUDA_INFO"
	.sectionflags	@""
	.align	4


	//----- nvinfo : EIATTR_CUDA_API_VERSION
	.align		4
        /*0000*/ 	.byte	0x04, 0x37
        /*0002*/ 	.short	(.L_29 - .L_28)
.L_28:
        /*0004*/ 	.word	0x00000082


	//----- nvinfo : EIATTR_KPARAM_INFO
	.align		4
.L_29:
        /*0008*/ 	.byte	0x04, 0x17
        /*000a*/ 	.short	(.L_31 - .L_30)
.L_30:
        /*000c*/ 	.word	0x00000000
        /*0010*/ 	.short	0x0003
        /*0012*/ 	.short	0x0014
        /*0014*/ 	.byte	0x00, 0xf0, 0x11, 0x00


	//----- nvinfo : EIATTR_KPARAM_INFO
	.align		4
.L_31:
        /*0018*/ 	.byte	0x04, 0x17
        /*001a*/ 	.short	(.L_33 - .L_32)
.L_32:
        /*001c*/ 	.word	0x00000000
        /*0020*/ 	.short	0x0002
        /*0022*/ 	.short	0x0010
        /*0024*/ 	.byte	0x00, 0xf0, 0x11, 0x00


	//----- nvinfo : EIATTR_KPARAM_INFO
	.align		4
.L_33:
        /*0028*/ 	.byte	0x04, 0x17
        /*002a*/ 	.short	(.L_35 - .L_34)
.L_34:
        /*002c*/ 	.word	0x00000000
        /*0030*/ 	.short	0x0001
        /*0032*/ 	.short	0x0008
        /*0034*/ 	.byte	0x00, 0xf5, 0x21, 0x00


	//----- nvinfo : EIATTR_KPARAM_INFO
	.align		4
.L_35:
        /*0038*/ 	.byte	0x04, 0x17
        /*003a*/ 	.short	(.L_37 - .L_36)
.L_36:
        /*003c*/ 	.word	0x00000000
        /*0040*/ 	.short	0x0000
        /*0042*/ 	.short	0x0000
        /*0044*/ 	.byte	0x00, 0xf5, 0x21, 0x00


	//----- nvinfo : EIATTR_SPARSE_MMA_MASK
	.align		4
.L_37:
        /*0048*/ 	.byte	0x03, 0x50
        /*004a*/ 	.short	0x0000


	//----- nvinfo : EIATTR_MAXREG_COUNT
	.align		4
        /*004c*/ 	.byte	0x03, 0x1b
        /*004e*/ 	.short	0x00ff


	//----- nvinfo : EIATTR_MERCURY_ISA_VERSION
	.align		4
        /*0050*/ 	.byte	0x03, 0x5f
        /*0052*/ 	.short	0x0101


	//----- nvinfo : EIATTR_VRC_CTA_INIT_COUNT
	.align		4
        /*0054*/ 	.byte	0x02, 0x4a
	.zero		1
	.zero		1


	//----- nvinfo : EIATTR_EXIT_INSTR_OFFSETS
	.align		4
        /*0058*/ 	.byte	0x04, 0x1c
        /*005a*/ 	.short	(.L_39 - .L_38)


	//   ....[0]....
.L_38:
        /*005c*/ 	.word	0x00000070


	//   ....[1]....
        /*0060*/ 	.word	0x000007a0


	//----- nvinfo : EIATTR_CBANK_PARAM_SIZE
	.align		4
.L_39:
        /*0064*/ 	.byte	0x03, 0x19
        /*0066*/ 	.short	0x0018


	//----- nvinfo : EIATTR_PARAM_CBANK
	.align		4
        /*0068*/ 	.byte	0x04, 0x0a
        /*006a*/ 	.short	(.L_41 - .L_40)
	.align		4
.L_40:
        /*006c*/ 	.word	index@(.nv.constant0._Z9addKernelPdS_ii)
        /*0070*/ 	.short	0x0380
        /*0072*/ 	.short	0x0018


	//----- nvinfo : EIATTR_SW_WAR
	.align		4
.L_41:
        /*0074*/ 	.byte	0x04, 0x36
        /*0076*/ 	.short	(.L_43 - .L_42)
.L_42:
        /*0078*/ 	.word	0x00000008
.L_43:


//--------------------- .nv.callgraph             --------------------------
	.section	.nv.callgraph,"",@"SHT_CUDA_CALLGRAPH"
	.align	4
	.sectionentsize	8
	.align		4
        /*0000*/ 	.word	0x00000000
	.align		4
        /*0004*/ 	.word	0xffffffff
	.align		4
        /*0008*/ 	.word	0x00000000
	.align		4
        /*000c*/ 	.word	0xfffffffe
	.align		4
        /*0010*/ 	.word	0x00000000
	.align		4
        /*0014*/ 	.word	0xfffffffd
	.align		4
        /*0018*/ 	.word	0x00000000
	.align		4
        /*001c*/ 	.word	0xfffffffc


//--------------------- .text._Z9mulKernelPdS_ii  --------------------------
	.section	.text._Z9mulKernelPdS_ii,"ax",@progbits
	.align	128
        .global         _Z9mulKernelPdS_ii
        .type           _Z9mulKernelPdS_ii,@function
        .size           _Z9mulKernelPdS_ii,(.L_x_8 - _Z9mulKernelPdS_ii)
        .other          _Z9mulKernelPdS_ii,@"STO_CUDA_ENTRY STV_DEFAULT"
_Z9mulKernelPdS_ii:
.text._Z9mulKernelPdS_ii:
[----:B------:R-:W-:Y:S01]  /*0000*/  LDC R1, c[0x0][0x37c] ;  /* 0x0000df00ff017b82 */ /* 0x000fe20000000800 */
[----:B------:R-:W0:Y:S07]  /*0010*/  S2R R5, SR_TID.X ;  /* 0x0000000000057919 */ /* 0x000e2e0000002100 */
[----:B------:R-:W0:Y:S08]  /*0020*/  S2UR UR4, SR_CTAID.X ;  /* 0x00000000000479c3 */ /* 0x000e300000002500 */
[----:B------:R-:W0:Y:S08]  /*0030*/  LDC R0, c[0x0][0x360] ;  /* 0x0000d800ff007b82 */ /* 0x000e300000000800 */
[----:B------:R-:W1:Y:S01]  /*0040*/  LDC.64 R2, c[0x0][0x390] ;  /* 0x0000e400ff027b82 */ /* 0x000e620000000a00 */
[----:B0-----:R-:W-:-:S02]  /*0050*/  IMAD R0, R0, UR4, R5 ;  /* 0x0000000400007c24 */ /* 0x001fc4000f8e0205 */
[----:B-1----:R-:W-:-:S05]  /*0060*/  IMAD R5, R3, R2, RZ ;  /* 0x0000000203057224 */ /* 0x002fca00078e02ff */
[----:B------:R-:W-:-:S13]  /*0070*/  ISETP.GE.AND P0, PT, R0, R5, PT ;  /* 0x000000050000720c */ /* 0x000fda0003f06270 */
[----:B------:R-:W-:Y:S05]  /*0080*/  @P0 EXIT ;  /* 0x000000000000094d */ /* 0x000fea0003800000 */
[----:B------:R-:W-:Y:S01]  /*0090*/  IABS R7, R3 ;  /* 0x0000000300077213 */ /* 0x000fe20000000000 */
[----:B------:R-:W0:Y:S03]  /*00a0*/  LDCU.64 UR4, c[0x0][0x358] ;  /* 0x00006b00ff0477ac */ /* 0x000e260008000a00 */
[----:B------:R-:W1:Y:S08]  /*00b0*/  I2F.RP R2, R7 ;  /* 0x0000000700027306 */ /* 0x000e700000209400 */
[----:B-1----:R-:W1:Y:S02]  /*00c0*/  MUFU.RCP R2, R2 ;  /* 0x0000000200027308 */ /* 0x002e640000001000 */
[----:B-1----:R-:W-:-:S06]  /*00d0*/  VIADD R4, R2, 0xffffffe ;  /* 0x0ffffffe02047836 */ /* 0x002fcc0000000000 */
[----:B------:R1:W2:Y:S02]  /*00e0*/  F2I.FTZ.U32.TRUNC.NTZ R5, R4 ;  /* 0x0000000400057305 */ /* 0x0002a4000021f000 */
[----:B-1----:R-:W-:Y:S02]  /*00f0*/  HFMA2 R4, -RZ, RZ, 0, 0 ;  /* 0x00000000ff047431 */ /* 0x002fe400000001ff */
[----:B--2---:R-:W-:-:S04]  /*0100*/  IMAD.MOV R6, RZ, RZ, -R5 ;  /* 0x000000ffff067224 */ /* 0x004fc800078e0a05 */
[----:B------:R-:W-:Y:S01]  /*0110*/  IMAD R9, R6, R7, RZ ;  /* 0x0000000706097224 */ /* 0x000fe200078e02ff */
[----:B------:R-:W-:-:S03]  /*0120*/  IABS R6, R0 ;  /* 0x0000000000067213 */ /* 0x000fc60000000000 */
[----:B------:R-:W-:-:S06]  /*0130*/  IMAD.HI.U32 R5, R5, R9, R4 ;  /* 0x0000000905057227 */ /* 0x000fcc00078e0004 */
[----:B------:R-:W-:Y:S02]  /*0140*/  IMAD.HI.U32 R8, R5, R6, RZ ;  /* 0x0000000605087227 */ /* 0x000fe400078e00ff */
[----:B------:R-:W1:Y:S02]  /*0150*/  LDC.64 R4, c[0x0][0x388] ;  /* 0x0000e200ff047b82 */ /* 0x000e640000000a00 */
[----:B------:R-:W-:-:S04]  /*0160*/  IMAD.MOV R2, RZ, RZ, -R8 ;  /* 0x000000ffff027224 */ /* 0x000fc800078e0a08 */
[----:B------:R-:W-:-:S05]  /*0170*/  IMAD R2, R7, R2, R6 ;  /* 0x0000000207027224 */ /* 0x000fca00078e0206 */
[----:B------:R-:W-:-:S13]  /*0180*/  ISETP.GT.U32.AND P2, PT, R7, R2, PT ;  /* 0x000000020700720c */ /* 0x000fda0003f44070 */
[-C--:B------:R-:W-:Y:S01]  /*0190*/  @!P2 IADD3 R2, PT, PT, R2, -R7.reuse, RZ ;  /* 0x800000070202a210 */ /* 0x080fe20007ffe0ff */
[----:B------:R-:W-:Y:S01]  /*01a0*/  @!P2 VIADD R8, R8, 0x1 ;  /* 0x000000010808a836 */ /* 0x000fe20000000000 */
[----:B------:R-:W-:Y:S02]  /*01b0*/  ISETP.NE.AND P2, PT, R3, RZ, PT ;  /* 0x000000ff0300720c */ /* 0x000fe40003f45270 */
[----:B------:R-:W-:Y:S02]  /*01c0*/  ISETP.GE.U32.AND P0, PT, R2, R7, PT ;  /* 0x000000070200720c */ /* 0x000fe40003f06070 */
[----:B------:R-:W2:Y:S01]  /*01d0*/  LDC.64 R6, c[0x0][0x380] ;  /* 0x0000e000ff067b82 */ /* 0x000ea20000000a00 */
[----:B------:R-:W-:-:S04]  /*01e0*/  LOP3.LUT R2, R0, R3, RZ, 0x3c, !PT ;  /* 0x0000000300027212 */ /* 0x000fc800078e3cff */
[----:B------:R-:W-:-:S06]  /*01f0*/  ISETP.GE.AND P1, PT, R2, RZ, PT ;  /* 0x000000ff0200720c */ /* 0x000fcc0003f26270 */
[----:B------:R-:W-:-:S07]  /*0200*/  @P0 IADD3 R8, PT, PT, R8, 0x1, RZ ;  /* 0x0000000108080810 */ /* 0x000fce0007ffe0ff */
[----:B------:R-:W-:Y:S02]  /*0210*/  @!P1 IADD3 R8, PT, PT, -R8, RZ, RZ ;  /* 0x000000ff08089210 */ /* 0x000fe40007ffe1ff */
[----:B------:R-:W-:Y:S01]  /*0220*/  @!P2 LOP3.LUT R8, RZ, R3, RZ, 0x33, !PT ;  /* 0x00000003ff08a212 */ /* 0x000fe200078e33ff */
[----:B-1----:R-:W-:-:S04]  /*0230*/  IMAD.WIDE R2, R0, 0x8, R4 ;  /* 0x0000000800027825 */ /* 0x002fc800078e0204 */
[----:B--2---:R-:W-:Y:S01]  /*0240*/  IMAD.WIDE R6, R8, 0x8, R6 ;  /* 0x0000000808067825 */ /* 0x004fe200078e0206 */
[----:B0-----:R-:W2:Y:S05]  /*0250*/  LDG.E.64 R4, desc[UR4][R2.64] ;  /* 0x0000000402047981 */ /* 0x001eaa000c1e1b00 */
[----:B------:R-:W2:Y:S02]  /*0260*/  LDG.E.64 R6, desc[UR4][R6.64] ;  /* 0x0000000406067981 */ /* 0x000ea4000c1e1b00 */
[----:B--2---:R-:W-:-:S07]  /*0270*/  DMUL R4, R4, R6 ;  /* 0x0000000604047228 */ /* 0x004fce0000000000 */
[----:B------:R-:W-:Y:S01]  /*0280*/  STG.E.64 desc[UR4][R2.64], R4 ;  /* 0x0000000402007986 */ /* 0x000fe2000c101b04 */
[----:B------:R-:W-:Y:S05]  /*0290*/  EXIT ;  /* 0x000000000000794d */ /* 0x000fea0003800000 */
.L_x_0:
[----:B------:R-:W-:-:S00]  /*02a0*/  BRA `(.L_x_0) ;  /* 0xfffffffc00fc7947 */ /* 0x000fc0000383ffff */
[----:B------:R-:W-:-:S00]  /*02b0*/  NOP ;  /* 0x0000000000007918 */ /* 0x000fc00000000000 */
        /* <DEDUP_REMOVED lines=12> */
.L_x_8:


//--------------------- .text._Z9addKernelPdS_ii  --------------------------
	.section	.text._Z9addKernelPdS_ii,"ax",@progbits
	.align	128
        .global         _Z9addKernelPdS_ii
        .type           _Z9addKernelPdS_ii,@function
        .size           _Z9addKernelPdS_ii,(.L_x_9 - _Z9addKernelPdS_ii)
        .other          _Z9addKernelPdS_ii,@"STO_CUDA_ENTRY STV_DEFAULT"
_Z9addKernelPdS_ii:
.text._Z9addKernelPdS_ii:
[----:B------:R-:W-:Y:S01]  /*0000*/  LDC R1, c[0x0][0x37c] ;  /* 0x0000df00ff017b82 */ /* 0x000fe20000000800 */
[----:B------:R-:W0:Y:S07]  /*0010*/  S2R R3, SR_TID.X ;  /* 0x0000000000037919 */ /* 0x000e2e0000002100 */
[----:B------:R-:W0:Y:S01]  /*0020*/  S2UR UR4, SR_CTAID.X ;  /* 0x00000000000479c3 */ /* 0x000e220000002500 */
[----:B------:R-:W1:Y:S07]  /*0030*/  LDCU UR5, c[0x0][0x390] ;  /* 0x00007200ff0577ac */ /* 0x000e6e0008000800 */
[----:B------:R-:W0:Y:S02]  /*0040*/  LDC R0, c[0x0][0x360] ;  /* 0x0000d800ff007b82 */ /* 0x000e240000000800 */
[----:B0-----:R-:W-:-:S05]  /*0050*/  IMAD R0, R0, UR4, R3 ;  /* 0x0000000400007c24 */ /* 0x001fca000f8e0203 */
[----:B-1----:R-:W-:-:S13]  /*0060*/  ISETP.GE.AND P0, PT, R0, UR5, PT ;  /* 0x0000000500007c0c */ /* 0x002fda000bf06270 */
[----:B------:R-:W-:Y:S05]  /*0070*/  @P0 EXIT ;  /* 0x000000000000094d */ /* 0x000fea0003800000 */
[----:B------:R-:W0:Y:S01]  /*0080*/  LDCU UR7, c[0x0][0x394] ;  /* 0x00007280ff0777ac */ /* 0x000e220008000800 */
[----:B------:R-:W-:Y:S01]  /*0090*/  CS2R R12, SRZ ;  /* 0x00000000000c7805 */ /* 0x000fe2000001ff00 */
[----:B------:R-:W1:Y:S01]  /*00a0*/  LDCU.64 UR12, c[0x0][0x358] ;  /* 0x00006b00ff0c77ac */ /* 0x000e620008000a00 */
[----:B0-----:R-:W-:-:S09]  /*00b0*/  UISETP.GE.AND UP0, UPT, UR7, 0x1, UPT ;  /* 0x000000010700788c */ /* 0x001fd2000bf06270 */
[----:B-1----:R-:W-:Y:S05]  /*00c0*/  BRA.U !UP0, `(.L_x_1) ;  /* 0x0000000508a87547 */ /* 0x002fea000b800000 */
[----:B------:R-:W-:Y:S02]  /*00d0*/  UISETP.GE.U32.AND UP1, UPT, UR7, 0x10, UPT ;  /* 0x000000100700788c */ /* 0x000fe4000bf26070 */
[----:B------:R-:W-:Y:S01]  /*00e0*/  IMAD R21, R0, UR7, RZ ;  /* 0x0000000700157c24 */ /* 0x000fe2000f8e02ff */
[----:B------:R-:W-:Y:S01]  /*00f0*/  ULOP3.LUT UR10, UR7, 0xf, URZ, 0xc0, !UPT ;  /* 0x0000000f070a7892 */ /* 0x000fe2000f8ec0ff */
[----:B------:R-:W-:Y:S01]  /*0100*/  CS2R R12, SRZ ;  /* 0x00000000000c7805 */ /* 0x000fe2000001ff00 */
[----:B------:R-:W-:Y:S02]  /*0110*/  UMOV UR4, URZ ;  /* 0x000000ff00047c82 */ /* 0x000fe40008000000 */
[----:B------:R-:W-:Y:S02]  /*0120*/  UISETP.NE.AND UP0, UPT, UR10, URZ, UPT ;  /* 0x000000ff0a00728c */ /* 0x000fe4000bf05270 */
[----:B------:R-:W-:Y:S09]  /*0130*/  BRA.U !UP1, `(.L_x_2) ;  /* 0x0000000109b87547 */ /* 0x000ff2000b800000 */
[----:B------:R-:W0:Y:S01]  /*0140*/  LDCU.64 UR8, c[0x0][0x388] ;  /* 0x00007100ff0877ac */ /* 0x000e220008000a00 */
[----:B------:R-:W-:Y:S02]  /*0150*/  MOV R20, R21 ;  /* 0x0000001500147202 */ /* 0x000fe40000000f00 */
[----:B------:R-:W-:Y:S01]  /*0160*/  CS2R R12, SRZ ;  /* 0x00000000000c7805 */ /* 0x000fe2000001ff00 */
[----:B------:R-:W-:Y:S02]  /*0170*/  ULOP3.LUT UR4, UR7, 0x7ffffff0, URZ, 0xc0, !UPT ;  /* 0x7ffffff007047892 */ /* 0x000fe4000f8ec0ff */
[----:B0-----:R-:W-:Y:S02]  /*0180*/  UIADD3 UR5, UP1, UPT, UR8, 0x40, URZ ;  /* 0x0000004008057890 */ /* 0x001fe4000ff3e0ff */
[----:B------:R-:W-:Y:S02]  /*0190*/  UIADD3 UR8, UPT, UPT, -UR4, URZ, URZ ;  /* 0x000000ff04087290 */ /* 0x000fe4000fffe1ff */
[----:B------:R-:W-:-:S12]  /*01a0*/  UIADD3.X UR6, UPT, UPT, URZ, UR9, URZ, UP1, !UPT ;  /* 0x00000009ff067290 */ /* 0x000fd80008ffe4ff */
.L_x_3:
[----:B------:R-:W-:Y:S02]  /*01b0*/  MOV R2, UR5 ;  /* 0x0000000500027c02 */ /* 0x000fe40008000f00 */
[----:B------:R-:W-:-:S03]  /*01c0*/  MOV R3, UR6 ;  /* 0x0000000600037c02 */ /* 0x000fc60008000f00 */
[----:B------:R-:W-:-:S05]  /*01d0*/  IMAD.WIDE R2, R20, 0x8, R2 ;  /* 0x0000000814027825 */ /* 0x000fca00078e0202 */
[----:B------:R-:W2:Y:S04]  /*01e0*/  LDG.E.64 R24, desc[UR12][R2.64+-0x40] ;  /* 0xffffc00c02187981 */ /* 0x000ea8000c1e1b00 */
[----:B------:R-:W3:Y:S04]  /*01f0*/  LDG.E.64 R14, desc[UR12][R2.64+-0x38] ;  /* 0xffffc80c020e7981 */ /* 0x000ee8000c1e1b00 */
[----:B------:R-:W4:Y:S04]  /*0200*/  LDG.E.64 R16, desc[UR12][R2.64+-0x30] ;  /* 0xffffd00c02107981 */ /* 0x000f28000c1e1b00 */
[----:B------:R-:W5:Y:S04]  /*0210*/  LDG.E.64 R22, desc[UR12][R2.64+-0x28] ;  /* 0xffffd80c02167981 */ /* 0x000f68000c1e1b00 */
[----:B------:R-:W5:Y:S04]  /*0220*/  LDG.E.64 R18, desc[UR12][R2.64+-0x20] ;  /* 0xffffe00c02127981 */ /* 0x000f68000c1e1b00 */
[----:B------:R-:W5:Y:S04]  /*0230*/  LDG.E.64 R4, desc[UR12][R2.64+-0x18] ;  /* 0xffffe80c02047981 */ /* 0x000f68000c1e1b00 */
[----:B------:R-:W5:Y:S04]  /*0240*/  LDG.E.64 R6, desc[UR12][R2.64+-0x10] ;  /* 0xfffff00c02067981 */ /* 0x000f68000c1e1b00 */
[----:B------:R-:W5:Y:S04]  /*0250*/  LDG.E.64 R8, desc[UR12][R2.64+-0x8] ;  /* 0xfffff80c02087981 */ /* 0x000f68000c1e1b00 */
[----:B------:R-:W5:Y:S04]  /*0260*/  LDG.E.64 R10, desc[UR12][R2.64] ;  /* 0x0000000c020a7981 */ /* 0x000f68000c1e1b00 */
[----:B------:R-:W5:Y:S01]  /*0270*/  LDG.E.64 R26, desc[UR12][R2.64+0x38] ;  /* 0x0000380c021a7981 */ /* 0x000f62000c1e1b00 */
[----:B--2---:R-:W-:-:S03]  /*0280*/  DADD R24, R24, R12 ;  /* 0x0000000018187229 */ /* 0x004fc6000000000c */
[----:B------:R-:W2:Y:S05]  /*0290*/  LDG.E.64 R12, desc[UR12][R2.64+0x8] ;  /* 0x0000080c020c7981 */ /* 0x000eaa000c1e1b00 */
[----:B---3--:R-:W-:Y:S01]  /*02a0*/  DADD R24, R24, R14 ;  /* 0x0000000018187229 */ /* 0x008fe2000000000e */
[----:B------:R-:W3:Y:S07]  /*02b0*/  LDG.E.64 R14, desc[UR12][R2.64+0x10] ;  /* 0x0000100c020e7981 */ /* 0x000eee000c1e1b00 */
[----:B----4-:R-:W-:Y:S01]  /*02c0*/  DADD R24, R24, R16 ;  /* 0x0000000018187229 */ /* 0x010fe20000000010 */
[----:B------:R-:W4:Y:S07]  /*02d0*/  LDG.E.64 R16, desc[UR12][R2.64+0x18] ;  /* 0x0000180c02107981 */ /* 0x000f2e000c1e1b00 */
[----:B-----5:R-:W-:Y:S01]  /*02e0*/  DADD R24, R24, R22 ;  /* 0x0000000018187229 */ /* 0x020fe20000000016 */
[----:B------:R-:W5:Y:S07]  /*02f0*/  LDG.E.64 R22, desc[UR12][R2.64+0x20] ;  /* 0x0000200c02167981 */ /* 0x000f6e000c1e1b00 */
[----:B------:R-:W-:Y:S01]  /*0300*/  DADD R24, R24, R18 ;  /* 0x0000000018187229 */ /* 0x000fe20000000012 */
[----:B------:R-:W5:Y:S07]  /*0310*/  LDG.E.64 R18, desc[UR12][R2.64+0x28] ;  /* 0x0000280c02127981 */ /* 0x000f6e000c1e1b00 */
[----:B------:R-:W-:Y:S01]  /*0320*/  DADD R24, R24, R4 ;  /* 0x0000000018187229 */ /* 0x000fe20000000004 */
[----:B------:R-:W5:Y:S07]  /*0330*/  LDG.E.64 R4, desc[UR12][R2.64+0x30] ;  /* 0x0000300c02047981 */ /* 0x000f6e000c1e1b00 */
[----:B------:R-:W-:-:S08]  /*0340*/  DADD R6, R24, R6 ;  /* 0x0000000018067229 */ /* 0x000fd00000000006 */
[----:B------:R-:W-:-:S08]  /*0350*/  DADD R6, R6, R8 ;  /* 0x0000000006067229 */ /* 0x000fd00000000008 */
[----:B------:R-:W-:Y:S01]  /*0360*/  DADD R6, R6, R10 ;  /* 0x0000000006067229 */ /* 0x000fe2000000000a */
[----:B------:R-:W-:-:S04]  /*0370*/  UIADD3 UR8, UPT, UPT, UR8, 0x10, URZ ;  /* 0x0000001008087890 */ /* 0x000fc8000fffe0ff */
[----:B------:R-:W-:Y:S01]  /*0380*/  UISETP.NE.AND UP1, UPT, UR8, URZ, UPT ;  /* 0x000000ff0800728c */ /* 0x000fe2000bf25270 */
[----:B------:R-:W-:Y:S02]  /*0390*/  VIADD R20, R20, 0x10 ;  /* 0x0000001014147836 */ /* 0x000fe40000000000 */
[----:B--2---:R-:W-:-:S08]  /*03a0*/  DADD R6, R6, R12 ;  /* 0x0000000006067229 */ /* 0x004fd0000000000c */
[----:B---3--:R-:W-:-:S08]  /*03b0*/  DADD R6, R6, R14 ;  /* 0x0000000006067229 */ /* 0x008fd0000000000e */
[----:B----4-:R-:W-:-:S08]  /*03c0*/  DADD R6, R6, R16 ;  /* 0x0000000006067229 */ /* 0x010fd00000000010 */
[----:B-----5:R-:W-:-:S08]  /*03d0*/  DADD R6, R6, R22 ;  /* 0x0000000006067229 */ /* 0x020fd00000000016 */
[----:B------:R-:W-:-:S08]  /*03e0*/  DADD R6, R6, R18 ;  /* 0x0000000006067229 */ /* 0x000fd00000000012 */
[----:B------:R-:W-:-:S08]  /*03f0*/  DADD R4, R6, R4 ;  /* 0x0000000006047229 */ /* 0x000fd00000000004 */
[----:B------:R-:W-:Y:S01]  /*0400*/  DADD R12, R4, R26 ;  /* 0x00000000040c7229 */ /* 0x000fe2000000001a */
[----:B------:R-:W-:Y:S10]  /*0410*/  BRA.U UP1, `(.L_x_3) ;  /* 0xfffffffd01647547 */ /* 0x000ff4000b83ffff */
.L_x_2:
[----:B------:R-:W-:Y:S05]  /*0420*/  BRA.U !UP0, `(.L_x_1) ;  /* 0x0000000108d07547 */ /* 0x000fea000b800000 */
[----:B------:R-:W-:Y:S02]  /*0430*/  UISETP.GE.U32.AND UP0, UPT, UR10, 0x8, UPT ;  /* 0x000000080a00788c */ /* 0x000fe4000bf06070 */
[----:B------:R-:W-:-:S04]  /*0440*/  ULOP3.LUT UR6, UR7, 0x7, URZ, 0xc0, !UPT ;  /* 0x0000000707067892 */ /* 0x000fc8000f8ec0ff */
[----:B------:R-:W-:-:S03]  /*0450*/  UISETP.NE.AND UP1, UPT, UR6, URZ, UPT ;  /* 0x000000ff0600728c */ /* 0x000fc6000bf25270 */
[----:B------:R-:W-:Y:S08]  /*0460*/  BRA.U !UP0, `(.L_x_4) ;  /* 0x0000000108507547 */ /* 0x000ff0000b800000 */
[----:B------:R-:W0:Y:S01]  /*0470*/  LDC.64 R14, c[0x0][0x388] ;  /* 0x0000e200ff0e7b82 */ /* 0x000e220000000a00 */
[----:B------:R-:W-:-:S05]  /*0480*/  IADD3 R3, PT, PT, R21, UR4, RZ ;  /* 0x0000000415037c10 */ /* 0x000fca000fffe0ff */
[----:B0-----:R-:W-:-:S05]  /*0490*/  IMAD.WIDE R14, R3, 0x8, R14 ;  /* 0x00000008030e7825 */ /* 0x001fca00078e020e */
[----:B------:R-:W2:Y:S04]  /*04a0*/  LDG.E.64 R16, desc[UR12][R14.64] ;  /* 0x0000000c0e107981 */ /* 0x000ea8000c1e1b00 */
[----:B------:R-:W3:Y:S04]  /*04b0*/  LDG.E.64 R18, desc[UR12][R14.64+0x8] ;  /* 0x0000080c0e127981 */ /* 0x000ee8000c1e1b00 */
[----:B------:R-:W4:Y:S04]  /*04c0*/  LDG.E.64 R22, desc[UR12][R14.64+0x10] ;  /* 0x0000100c0e167981 */ /* 0x000f28000c1e1b00 */
[----:B------:R-:W5:Y:S04]  /*04d0*/  LDG.E.64 R8, desc[UR12][R14.64+0x18] ;  /* 0x0000180c0e087981 */ /* 0x000f68000c1e1b00 */
[----:B------:R-:W5:Y:S04]  /*04e0*/  LDG.E.64 R6, desc[UR12][R14.64+0x20] ;  /* 0x0000200c0e067981 */ /* 0x000f68000c1e1b00 */
[----:B------:R-:W5:Y:S04]  /*04f0*/  LDG.E.64 R4, desc[UR12][R14.64+0x28] ;  /* 0x0000280c0e047981 */ /* 0x000f68000c1e1b00 */
[----:B------:R-:W5:Y:S04]  /*0500*/  LDG.E.64 R2, desc[UR12][R14.64+0x30] ;  /* 0x0000300c0e027981 */ /* 0x000f68000c1e1b00 */
[----:B------:R-:W5:Y:S01]  /*0510*/  LDG.E.64 R10, desc[UR12][R14.64+0x38] ;  /* 0x0000380c0e0a7981 */ /* 0x000f62000c1e1b00 */
[----:B------:R-:W-:Y:S01]  /*0520*/  UIADD3 UR4, UPT, UPT, UR4, 0x8, URZ ;  /* 0x0000000804047890 */ /* 0x000fe2000fffe0ff */
[----:B--2---:R-:W-:-:S08]  /*0530*/  DADD R16, R12, R16 ;  /* 0x000000000c107229 */ /* 0x004fd00000000010 */
[----:B---3--:R-:W-:-:S08]  /*0540*/  DADD R16, R16, R18 ;  /* 0x0000000010107229 */ /* 0x008fd00000000012 */
[----:B----4-:R-:W-:-:S08]  /*0550*/  DADD R16, R16, R22 ;  /* 0x0000000010107229 */ /* 0x010fd00000000016 */
[----:B-----5:R-:W-:-:S08]  /*0560*/  DADD R8, R16, R8 ;  /* 0x0000000010087229 */ /* 0x020fd00000000008 */
[----:B------:R-:W-:-:S08]  /*0570*/  DADD R6, R8, R6 ;  /* 0x0000000008067229 */ /* 0x000fd00000000006 */
[----:B------:R-:W-:-:S08]  /*0580*/  DADD R4, R6, R4 ;  /* 0x0000000006047229 */ /* 0x000fd00000000004 */
[----:B------:R-:W-:-:S08]  /*0590*/  DADD R2, R4, R2 ;  /* 0x0000000004027229 */ /* 0x000fd00000000002 */
[----:B------:R-:W-:-:S11]  /*05a0*/  DADD R12, R2, R10 ;  /* 0x00000000020c7229 */ /* 0x000fd6000000000a */
.L_x_4:
[----:B------:R-:W-:Y:S05]  /*05b0*/  BRA.U !UP1, `(.L_x_1) ;  /* 0x00000001096c7547 */ /* 0x000fea000b800000 */
[----:B------:R-:W-:Y:S02]  /*05c0*/  UISETP.GE.U32.AND UP0, UPT, UR6, 0x4, UPT ;  /* 0x000000040600788c */ /* 0x000fe4000bf06070 */
[----:B------:R-:W-:-:S04]  /*05d0*/  ULOP3.LUT UR5, UR7, 0x3, URZ, 0xc0, !UPT ;  /* 0x0000000307057892 */ /* 0x000fc8000f8ec0ff */
[----:B------:R-:W-:-:S03]  /*05e0*/  UISETP.NE.AND UP1, UPT, UR5, URZ, UPT ;  /* 0x000000ff0500728c */ /* 0x000fc6000bf25270 */
[----:B------:R-:W-:Y:S08]  /*05f0*/  BRA.U !UP0, `(.L_x_5) ;  /* 0x0000000108307547 */ /* 0x000ff0000b800000 */
[----:B------:R-:W0:Y:S01]  /*0600*/  LDC.64 R2, c[0x0][0x388] ;  /* 0x0000e200ff027b82 */ /* 0x000e220000000a00 */
[----:B------:R-:W-:-:S04]  /*0610*/  VIADD R5, R21, UR4 ;  /* 0x0000000415057c36 */ /* 0x000fc80008000000 */
[----:B0-----:R-:W-:-:S05]  /*0620*/  IMAD.WIDE R2, R5, 0x8, R2 ;  /* 0x0000000805027825 */ /* 0x001fca00078e0202 */
[----:B------:R-:W2:Y:S04]  /*0630*/  LDG.E.64 R4, desc[UR12][R2.64] ;  /* 0x0000000c02047981 */ /* 0x000ea8000c1e1b00 */
[----:B------:R-:W3:Y:S04]  /*0640*/  LDG.E.64 R6, desc[UR12][R2.64+0x8] ;  /* 0x0000080c02067981 */ /* 0x000ee8000c1e1b00 */
[----:B------:R-:W4:Y:S04]  /*0650*/  LDG.E.64 R8, desc[UR12][R2.64+0x10] ;  /* 0x0000100c02087981 */ /* 0x000f28000c1e1b00 */
[----:B------:R-:W5:Y:S01]  /*0660*/  LDG.E.64 R10, desc[UR12][R2.64+0x18] ;  /* 0x0000180c020a7981 */ /* 0x000f62000c1e1b00 */
[----:B------:R-:W-:Y:S01]  /*0670*/  UIADD3 UR4, UPT, UPT, UR4, 0x4, URZ ;  /* 0x0000000404047890 */ /* 0x000fe2000fffe0ff */
[----:B--2---:R-:W-:-:S08]  /*0680*/  DADD R4, R12, R4 ;  /* 0x000000000c047229 */ /* 0x004fd00000000004 */
[----:B---3--:R-:W-:-:S08]  /*0690*/  DADD R4, R4, R6 ;  /* 0x0000000004047229 */ /* 0x008fd00000000006 */
[----:B----4-:R-:W-:-:S08]  /*06a0*/  DADD R4, R4, R8 ;  /* 0x0000000004047229 */ /* 0x010fd00000000008 */
[----:B-----5:R-:W-:-:S11]  /*06b0*/  DADD R12, R4, R10 ;  /* 0x00000000040c7229 */ /* 0x020fd6000000000a */
.L_x_5:
[----:B------:R-:W-:Y:S05]  /*06c0*/  BRA.U !UP1, `(.L_x_1) ;  /* 0x0000000109287547 */ /* 0x000fea000b800000 */
[----:B------:R-:W0:Y:S01]  /*06d0*/  LDC.64 R4, c[0x0][0x388] ;  /* 0x0000e200ff047b82 */ /* 0x000e220000000a00 */
[----:B------:R-:W-:Y:S01]  /*06e0*/  IADD3 R21, PT, PT, R21, UR4, RZ ;  /* 0x0000000415157c10 */ /* 0x000fe2000fffe0ff */
[----:B------:R-:W-:-:S12]  /*06f0*/  UIADD3 UR5, UPT, UPT, -UR5, URZ, URZ ;  /* 0x000000ff05057290 */ /* 0x000fd8000fffe1ff */
.L_x_6:
[----:B0-----:R-:W-:-:S06]  /*0700*/  IMAD.WIDE R2, R21, 0x8, R4 ;  /* 0x0000000815027825 */ /* 0x001fcc00078e0204 */
[----:B------:R-:W2:Y:S01]  /*0710*/  LDG.E.64 R2, desc[UR12][R2.64] ;  /* 0x0000000c02027981 */ /* 0x000ea2000c1e1b00 */
[----:B------:R-:W-:Y:S01]  /*0720*/  UIADD3 UR5, UPT, UPT, UR5, 0x1, URZ ;  /* 0x0000000105057890 */ /* 0x000fe2000fffe0ff */
[----:B------:R-:W-:-:S03]  /*0730*/  IADD3 R21, PT, PT, R21, 0x1, RZ ;  /* 0x0000000115157810 */ /* 0x000fc60007ffe0ff */
[----:B------:R-:W-:Y:S01]  /*0740*/  UISETP.NE.AND UP0, UPT, UR5, URZ, UPT ;  /* 0x000000ff0500728c */ /* 0x000fe2000bf05270 */
[----:B--2---:R-:W-:-:S08]  /*0750*/  DADD R12, R2, R12 ;  /* 0x00000000020c7229 */ /* 0x004fd0000000000c */
[----:B------:R-:W-:Y:S05]  /*0760*/  BRA.U UP0, `(.L_x_6) ;  /* 0xfffffffd00e47547 */ /* 0x000fea000b83ffff */
.L_x_1:
[----:B------:R-:W0:Y:S02]  /*0770*/  LDC.64 R2, c[0x0][0x380] ;  /* 0x0000e000ff027b82 */ /* 0x000e240000000a00 */
[----:B0-----:R-:W-:-:S05]  /*0780*/  IMAD.WIDE R2, R0, 0x8, R2 ;  /* 0x0000000800027825 */ /* 0x001fca00078e0202 */
[----:B------:R-:W-:Y:S01]  /*0790*/  STG.E.64 desc[UR12][R2.64], R12 ;  /* 0x0000000c02007986 */ /* 0x000fe2000c101b0c */
[----:B------:R-:W-:Y:S05]  /*07a0*/  EXIT ;  /* 0x000000000000794d */ /* 0x000fea0003800000 */
.L_x_7:
        /* <DEDUP_REMOVED lines=13> */
.L_x_9:


//--------------------- .nv.shared.reserved.0     --------------------------
	.section	.nv.shared.reserved.0,"aw",@nobits
	.weak		__nv_reservedSMEM_offset_0_alias
	.size		__nv_reservedSMEM_offset_0_alias, 0, 64
	.other		__nv_reservedSMEM_offset_0_alias,@"STO_CUDA_RESERVED_SHARED STV_DEFAULT"
__nv_reservedSMEM_offset_0_alias:
	.zero		0
	.zero		64


//--------------------- .nv.constant0._Z9mulKernelPdS_ii --------------------------
	.section	.nv.constant0._Z9mulKernelPdS_ii,"a",@progbits
	.sectionflags	@""
	.align	4
.nv.constant0._Z9mulKernelPdS_ii:
	.zero		920


//--------------------- .nv.constant0._Z9addKernelPdS_ii --------------------------
	.section	.nv.constant0._Z9addKernelPdS_ii,"a",@progbits
	.sectionflags	@""
	.align	4
.nv.constant0._Z9addKernelPdS_ii:
	.zero		920


//--------------------- SYMBOLS --------------------------

	.type		.nv.reservedSmem.offset0,@object
	.size		.nv.reservedSmem.offset0,0x4
